//
// Generated by NVIDIA NVVM Compiler
//
// Compiler Build ID: CL-36424714
// Cuda compilation tools, release 13.0, V13.0.88
// Based on NVVM 20.0.0
//

.version 9.0
.target sm_100
.address_size 64

	// .globl	feature_merge_kernel

.visible .entry feature_merge_kernel(
	.param .u64 .ptr .align 1 feature_merge_kernel_param_0,
	.param .u64 .ptr .align 1 feature_merge_kernel_param_1,
	.param .u64 .ptr .align 1 feature_merge_kernel_param_2,
	.param .u32 feature_merge_kernel_param_3
)
.maxntid 128
{
	.reg .pred 	%p<3>;
	.reg .b32 	%r<13>;
	.reg .b32 	%f<13>;
	.reg .b64 	%rd<21>;

	ld.param.u64 	%rd8, [feature_merge_kernel_param_0];
	ld.param.u64 	%rd9, [feature_merge_kernel_param_1];
	ld.param.u64 	%rd10, [feature_merge_kernel_param_2];
	ld.param.u32 	%r5, [feature_merge_kernel_param_3];
	mov.u32 	%r6, %ctaid.x;
	mov.u32 	%r7, %ntid.x;
	mov.u32 	%r8, %tid.x;
	mad.lo.s32 	%r1, %r6, %r7, %r8;
	setp.ge.s32 	%p1, %r1, %r5;
	@%p1 bra 	$L__BB0_4;
	cvta.to.global.u64 	%rd11, %rd10;
	mul.lo.s32 	%r10, %r1, 136;
	shl.b32 	%r2, %r1, 2;
	mul.lo.s32 	%r11, %r1, 140;
	mul.wide.s32 	%rd12, %r11, 4;
	add.s64 	%rd1, %rd11, %rd12;
	mul.wide.s32 	%rd13, %r10, 4;
	cvta.to.global.u64 	%rd14, %rd8;
	add.s64 	%rd15, %rd13, %rd14;
	add.s64 	%rd20, %rd15, 16;
	add.s64 	%rd19, %rd1, 16;
	mov.b32 	%r12, 0;
$L__BB0_2:
	.pragma "nounroll";
	ld.global.nc.f32 	%f1, [%rd20+-16];
	st.global.f32 	[%rd19+-16], %f1;
	ld.global.nc.f32 	%f2, [%rd20+-12];
	st.global.f32 	[%rd19+-12], %f2;
	ld.global.nc.f32 	%f3, [%rd20+-8];
	st.global.f32 	[%rd19+-8], %f3;
	ld.global.nc.f32 	%f4, [%rd20+-4];
	st.global.f32 	[%rd19+-4], %f4;
	ld.global.nc.f32 	%f5, [%rd20];
	st.global.f32 	[%rd19], %f5;
	ld.global.nc.f32 	%f6, [%rd20+4];
	st.global.f32 	[%rd19+4], %f6;
	ld.global.nc.f32 	%f7, [%rd20+8];
	st.global.f32 	[%rd19+8], %f7;
	ld.global.nc.f32 	%f8, [%rd20+12];
	st.global.f32 	[%rd19+12], %f8;
	add.s32 	%r12, %r12, 8;
	add.s64 	%rd20, %rd20, 32;
	add.s64 	%rd19, %rd19, 32;
	setp.ne.s32 	%p2, %r12, 136;
	@%p2 bra 	$L__BB0_2;
	cvta.to.global.u64 	%rd16, %rd9;
	mul.wide.s32 	%rd17, %r2, 4;
	add.s64 	%rd18, %rd16, %rd17;
	ld.global.nc.f32 	%f9, [%rd18];
	st.global.f32 	[%rd1+544], %f9;
	ld.global.nc.f32 	%f10, [%rd18+4];
	st.global.f32 	[%rd1+548], %f10;
	ld.global.nc.f32 	%f11, [%rd18+8];
	st.global.f32 	[%rd1+552], %f11;
	ld.global.nc.f32 	%f12, [%rd18+12];
	st.global.f32 	[%rd1+556], %f12;
$L__BB0_4:
	ret;

}


// ===== COMPILED SASS (sm_100) =====

	.target	sm_100

	.elftype	@"ET_EXEC"


//--------------------- .note.nv.tkinfo           --------------------------
	.section	.note.nv.tkinfo,"",@"SHT_NOTE"
	.sectionflags	@"SHF_NOTE_NV_TKINFO"
	.tkinfo
        /*0018*/ 	.word	0x00000002
        /*0030*/ 	.string	""
        /*0030*/ 	.string	"ptxas"
        /*0030*/ 	.string	"Cuda compilation tools, release 13.0, V13.0.88"
        /*0030*/ 	.string	"Build cuda_13.0.r13.0/compiler.36424714_0"
        /*0030*/ 	.string	"-arch sm_100 -m 64 "



//--------------------- .note.nv.cuinfo           --------------------------
	.section	.note.nv.cuinfo,"",@"SHT_NOTE"
	.sectionflags	@"SHF_NOTE_NV_CUINFO"
        /*0018*/ 	.short	0x0002
        /*001a*/ 	.short	0x0064
        /*001c*/ 	.short	0x0082
	.zero		2


//--------------------- .nv.info                  --------------------------
	.section	.nv.info,"",@"SHT_CUDA_INFO"
	.align	4


	//----- nvinfo : EIATTR_REGCOUNT
	.align		4
        /*0000*/ 	.byte	0x04, 0x2f
        /*0002*/ 	.short	(.L_1 - .L_0)
	.align		4
.L_0:
        /*0004*/ 	.word	index@(feature_merge_kernel)
        /*0008*/ 	.word	0x0000001e


	//----- nvinfo : EIATTR_FRAME_SIZE
	.align		4
.L_1:
        /*000c*/ 	.byte	0x04, 0x11
        /*000e*/ 	.short	(.L_3 - .L_2)
	.align		4
.L_2:
        /*0010*/ 	.word	index@(feature_merge_kernel)
        /*0014*/ 	.word	0x00000000


	//----- nvinfo : EIATTR_MIN_STACK_SIZE
	.align		4
.L_3:
        /*0018*/ 	.byte	0x04, 0x12
        /*001a*/ 	.short	(.L_5 - .L_4)
	.align		4
.L_4:
        /*001c*/ 	.word	index@(feature_merge_kernel)
        /*0020*/ 	.word	0x00000000
.L_5:


//--------------------- .nv.compat                --------------------------
	.section	.nv.compat,"",@"SHT_CUDA_COMPAT_INFO"
	.align	4
        /*0000*/ 	.byte	0x02, 0x09, 0x00, 0x00, 0x02, 0x02, 0x01, 0x00, 0x02, 0x05, 0x05, 0x00, 0x03, 0x07, 0x01, 0x01
        /*0010*/ 	.byte	0x02, 0x03, 0x00, 0x00, 0x02, 0x06, 0x01, 0x00, 0x04, 0x0b, 0x08, 0x00, 0x09, 0x00, 0x00, 0x00
        /*0020*/ 	.byte	0x00, 0x00, 0x00, 0x00


//--------------------- .nv.info.feature_merge_kernel --------------------------
	.section	.nv.info.feature_merge_kernel,"",@"SHT_CUDA_INFO"
	.sectionflags	@""
	.align	4


	//----- nvinfo : EIATTR_CUDA_API_VERSION
	.align		4
        /*0000*/ 	.byte	0x04, 0x37
        /*0002*/ 	.short	(.L_7 - .L_6)
.L_6:
        /*0004*/ 	.word	0x00000082


	//----- nvinfo : EIATTR_KPARAM_INFO
	.align		4
.L_7:
        /*0008*/ 	.byte	0x04, 0x17
        /*000a*/ 	.short	(.L_9 - .L_8)
.L_8:
        /*000c*/ 	.word	0x00000000
        /*0010*/ 	.short	0x0003
        /*0012*/ 	.short	0x0018
        /*0014*/ 	.byte	0x00, 0xf0, 0x11, 0x00


	//----- nvinfo : EIATTR_KPARAM_INFO
	.align		4
.L_9:
        /*0018*/ 	.byte	0x04, 0x17
        /*001a*/ 	.short	(.L_11 - .L_10)
.L_10:
        /*001c*/ 	.word	0x00000000
        /*0020*/ 	.short	0x0002
        /*0022*/ 	.short	0x0010
        /*0024*/ 	.byte	0x00, 0xf5, 0x21, 0x00


	//----- nvinfo : EIATTR_KPARAM_INFO
	.align		4
.L_11:
        /*0028*/ 	.byte	0x04, 0x17
        /*002a*/ 	.short	(.L_13 - .L_12)
.L_12:
        /*002c*/ 	.word	0x00000000
        /*0030*/ 	.short	0x0001
        /*0032*/ 	.short	0x0008
        /*0034*/ 	.byte	0x00, 0xf5, 0x21, 0x00


	//----- nvinfo : EIATTR_KPARAM_INFO
	.align		4
.L_13:
        /*0038*/ 	.byte	0x04, 0x17
        /*003a*/ 	.short	(.L_15 - .L_14)
.L_14:
        /*003c*/ 	.word	0x00000000
        /*0040*/ 	.short	0x0000
        /*0042*/ 	.short	0x0000
        /*0044*/ 	.byte	0x00, 0xf5, 0x21, 0x00


	//----- nvinfo : EIATTR_SPARSE_MMA_MASK
	.align		4
.L_15:
        /*0048*/ 	.byte	0x03, 0x50
        /*004a*/ 	.short	0x0000


	//----- nvinfo : EIATTR_MAXREG_COUNT
	.align		4
        /*004c*/ 	.byte	0x03, 0x1b
        /*004e*/ 	.short	0x00ff


	//----- nvinfo : EIATTR_MERCURY_ISA_VERSION
	.align		4
        /*0050*/ 	.byte	0x03, 0x5f
        /*0052*/ 	.short	0x0101


	//----- nvinfo : EIATTR_VRC_CTA_INIT_COUNT
	.align		4
        /*0054*/ 	.byte	0x02, 0x4a
	.zero		1
	.zero		1


	//----- nvinfo : EIATTR_EXIT_INSTR_OFFSETS
	.align		4
        /*0058*/ 	.byte	0x04, 0x1c
        /*005a*/ 	.short	(.L_17 - .L_16)


	//   ....[0]....
.L_16:
        /*005c*/ 	.word	0x00000070


	//   ....[1]....
        /*0060*/ 	.word	0x00000380


	//----- nvinfo : EIATTR_MAX_THREADS
	.align		4
.L_17:
        /*0064*/ 	.byte	0x04, 0x05
        /*0066*/ 	.short	(.L_19 - .L_18)
.L_18:
        /*0068*/ 	.word	0x00000080
        /*006c*/ 	.word	0x00000001
        /*0070*/ 	.word	0x00000001


	//----- nvinfo : EIATTR_CBANK_PARAM_SIZE
	.align		4
.L_19:
        /*0074*/ 	.byte	0x03, 0x19
        /*0076*/ 	.short	0x001c


	//----- nvinfo : EIATTR_PARAM_CBANK
	.align		4
        /*0078*/ 	.byte	0x04, 0x0a
        /*007a*/ 	.short	(.L_21 - .L_20)
	.align		4
.L_20:
        /*007c*/ 	.word	index@(.nv.constant0.feature_merge_kernel)
        /*0080*/ 	.short	0x0380
        /*0082*/ 	.short	0x001c


	//----- nvinfo : EIATTR_SW_WAR
	.align		4
.L_21:
        /*0084*/ 	.byte	0x04, 0x36
        /*0086*/ 	.short	(.L_23 - .L_22)
.L_22:
        /*0088*/ 	.word	0x00000008
.L_23:


//--------------------- .nv.callgraph             --------------------------
	.section	.nv.callgraph,"",@"SHT_CUDA_CALLGRAPH"
	.align	4
	.sectionentsize	8
	.align		4
        /*0000*/ 	.word	0x00000000
	.align		4
        /*0004*/ 	.word	0xffffffff
	.align		4
        /*0008*/ 	.word	0x00000000
	.align		4
        /*000c*/ 	.word	0xfffffffe
	.align		4
        /*0010*/ 	.word	0x00000000
	.align		4
        /*0014*/ 	.word	0xfffffffd
	.align		4
        /*0018*/ 	.word	0x00000000
	.align		4
        /*001c*/ 	.word	0xfffffffc


//--------------------- .text.feature_merge_kernel --------------------------
	.section	.text.feature_merge_kernel,"ax",@progbits
	.align	128
        .global         feature_merge_kernel
        .type           feature_merge_kernel,@function
        .size           feature_merge_kernel,(.L_x_2 - feature_merge_kernel)
        .other          feature_merge_kernel,@"STO_CUDA_ENTRY STV_DEFAULT"
feature_merge_kernel:
.text.feature_merge_kernel:
[----:B------:R-:W-:Y:S01]  /*0000*/  LDC R1, c[0x0][0x37c] ;  /* 0x0000df00ff017b82 */ /* 0x000fe20000000800 */
[----:B------:R-:W0:Y:S07]  /*0010*/  S2R R3, SR_TID.X ;  /* 0x0000000000037919 */ /* 0x000e2e0000002100 */
[----:B------:R-:W0:Y:S01]  /*0020*/  S2UR UR4, SR_CTAID.X ;  /* 0x00000000000479c3 */ /* 0x000e220000002500 */
[----:B------:R-:W1:Y:S07]  /*0030*/  LDCU UR5, c[0x0][0x398] ;  /* 0x00007300ff0577ac */ /* 0x000e6e0008000800 */
[----:B------:R-:W0:Y:S02]  /*0040*/  LDC R0, c[0x0][0x360] ;  /* 0x0000d800ff007b82 */ /* 0x000e240000000800 */
[----:B0-----:R-:W-:-:S05]  /*0050*/  IMAD R0, R0, UR4, R3 ;  /* 0x0000000400007c24 */ /* 0x001fca000f8e0203 */
[----:B-1----:R-:W-:-:S13]  /*0060*/  ISETP.GE.AND P0, PT, R0, UR5, PT ;  /* 0x0000000500007c0c */ /* 0x002fda000bf06270 */
[----:B------:R-:W-:Y:S05]  /*0070*/  @P0 EXIT ;  /* 0x000000000000094d */ /* 0x000fea0003800000 */
[----:B------:R-:W0:Y:S01]  /*0080*/  LDC.64 R2, c[0x0][0x390] ;  /* 0x0000e400ff027b82 */ /* 0x000e220000000a00 */
[C---:B------:R-:W-:Y:S01]  /*0090*/  IMAD R9, R0.reuse, 0x8c, RZ ;  /* 0x0000008c00097824 */ /* 0x040fe200078e02ff */
[----:B------:R-:W1:Y:S01]  /*00a0*/  LDCU.64 UR6, c[0x0][0x358] ;  /* 0x00006b00ff0677ac */ /* 0x000e620008000a00 */
[----:B------:R-:W-:Y:S01]  /*00b0*/  IMAD R7, R0, 0x88, RZ ;  /* 0x0000008800077824 */ /* 0x000fe200078e02ff */
[----:B------:R-:W-:-:S04]  /*00c0*/  UMOV UR4, URZ ;  /* 0x000000ff00047c82 */ /* 0x000fc80008000000 */
[----:B------:R-:W2:Y:S01]  /*00d0*/  LDC.64 R4, c[0x0][0x380] ;  /* 0x0000e000ff047b82 */ /* 0x000ea20000000a00 */
[----:B0-----:R-:W-:Y:S01]  /*00e0*/  IMAD.WIDE R2, R9, 0x4, R2 ;  /* 0x0000000409027825 */ /* 0x001fe200078e0202 */
[----:B------:R-:W-:Y:S02]  /*00f0*/  SHF.L.U32 R9, R0, 0x2, RZ ;  /* 0x0000000200097819 */ /* 0x000fe400000006ff */
[----:B------:R-:W-:Y:S01]  /*0100*/  IADD3 R8, P1, PT, R2, 0x10, RZ ;  /* 0x0000001002087810 */ /* 0x000fe20007f3e0ff */
[----:B--2---:R-:W-:-:S04]  /*0110*/  IMAD.WIDE R4, R7, 0x4, R4 ;  /* 0x0000000407047825 */ /* 0x004fc800078e0204 */
[----:B------:R-:W-:Y:S01]  /*0120*/  IMAD.X R27, RZ, RZ, R3, P1 ;  /* 0x000000ffff1b7224 */ /* 0x000fe200008e0603 */
[----:B------:R-:W-:-:S04]  /*0130*/  IADD3 R4, P0, PT, R4, 0x10, RZ ;  /* 0x0000001004047810 */ /* 0x000fc80007f1e0ff */
[----:B-1----:R-:W-:-:S09]  /*0140*/  IADD3.X R5, PT, PT, RZ, R5, RZ, P0, !PT ;  /* 0x00000005ff057210 */ /* 0x002fd200007fe4ff */
.L_x_0:
[----:B0-----:R-:W2:Y:S04]  /*0150*/  LDG.E.CONSTANT R11, desc[UR6][R4.64+-0x10] ;  /* 0xfffff006040b7981 */ /* 0x001ea8000c1e9900 */
[----:B------:R-:W3:Y:S04]  /*0160*/  LDG.E.CONSTANT R13, desc[UR6][R4.64+-0xc] ;  /* 0xfffff406040d7981 */ /* 0x000ee8000c1e9900 */
[----:B------:R-:W4:Y:S04]  /*0170*/  LDG.E.CONSTANT R15, desc[UR6][R4.64+-0x8] ;  /* 0xfffff806040f7981 */ /* 0x000f28000c1e9900 */
[----:B------:R-:W5:Y:S04]  /*0180*/  LDG.E.CONSTANT R17, desc[UR6][R4.64+-0x4] ;  /* 0xfffffc0604117981 */ /* 0x000f68000c1e9900 */
[----:B------:R-:W5:Y:S04]  /*0190*/  LDG.E.CONSTANT R19, desc[UR6][R4.64] ;  /* 0x0000000604137981 */ /* 0x000f68000c1e9900 */
[----:B------:R-:W5:Y:S04]  /*01a0*/  LDG.E.CONSTANT R21, desc[UR6][R4.64+0x4] ;  /* 0x0000040604157981 */ /* 0x000f68000c1e9900 */
[----:B------:R-:W5:Y:S04]  /*01b0*/  LDG.E.CONSTANT R23, desc[UR6][R4.64+0x8] ;  /* 0x0000080604177981 */ /* 0x000f68000c1e9900 */
[----:B------:R0:W5:Y:S01]  /*01c0*/  LDG.E.CONSTANT R25, desc[UR6][R4.64+0xc] ;  /* 0x00000c0604197981 */ /* 0x000162000c1e9900 */
[----:B------:R-:W-:Y:S01]  /*01d0*/  MOV R6, R8 ;  /* 0x0000000800067202 */ /* 0x000fe20000000f00 */
[----:B------:R-:W-:Y:S01]  /*01e0*/  IMAD.MOV.U32 R7, RZ, RZ, R27 ;  /* 0x000000ffff077224 */ /* 0x000fe200078e001b */
[----:B------:R-:W-:-:S02]  /*01f0*/  UIADD3 UR4, UPT, UPT, UR4, 0x8, URZ ;  /* 0x0000000804047890 */ /* 0x000fc4000fffe0ff */
[----:B------:R-:W-:Y:S02]  /*0200*/  IADD3 R8, P1, PT, R6, 0x20, RZ ;  /* 0x0000002006087810 */ /* 0x000fe40007f3e0ff */
[----:B------:R-:W-:Y:S01]  /*0210*/  UISETP.NE.AND UP0, UPT, UR4, 0x88, UPT ;  /* 0x000000880400788c */ /* 0x000fe2000bf05270 */
[----:B0-----:R-:W-:Y:S02]  /*0220*/  IADD3 R4, P0, PT, R4, 0x20, RZ ;  /* 0x0000002004047810 */ /* 0x001fe40007f1e0ff */
[----:B------:R-:W-:Y:S02]  /*0230*/  IMAD.X R27, RZ, RZ, R7, P1 ;  /* 0x000000ffff1b7224 */ /* 0x000fe400008e0607 */
[----:B------:R-:W-:Y:S01]  /*0240*/  IADD3.X R5, PT, PT, RZ, R5, RZ, P0, !PT ;  /* 0x00000005ff057210 */ /* 0x000fe200007fe4ff */
[----:B--2---:R0:W-:Y:S04]  /*0250*/  STG.E desc[UR6][R6.64+-0x10], R11 ;  /* 0xfffff00b06007986 */ /* 0x0041e8000c101906 */
[----:B---3--:R0:W-:Y:S04]  /*0260*/  STG.E desc[UR6][R6.64+-0xc], R13 ;  /* 0xfffff40d06007986 */ /* 0x0081e8000c101906 */
[----:B----4-:R0:W-:Y:S04]  /*0270*/  STG.E desc[UR6][R6.64+-0x8], R15 ;  /* 0xfffff80f06007986 */ /* 0x0101e8000c101906 */
[----:B-----5:R0:W-:Y:S04]  /*0280*/  STG.E desc[UR6][R6.64+-0x4], R17 ;  /* 0xfffffc1106007986 */ /* 0x0201e8000c101906 */
[----:B------:R0:W-:Y:S04]  /*0290*/  STG.E desc[UR6][R6.64], R19 ;  /* 0x0000001306007986 */ /* 0x0001e8000c101906 */
[----:B------:R0:W-:Y:S04]  /*02a0*/  STG.E desc[UR6][R6.64+0x4], R21 ;  /* 0x0000041506007986 */ /* 0x0001e8000c101906 */
[----:B------:R0:W-:Y:S04]  /*02b0*/  STG.E desc[UR6][R6.64+0x8], R23 ;  /* 0x0000081706007986 */ /* 0x0001e8000c101906 */
[----:B------:R0:W-:Y:S01]  /*02c0*/  STG.E desc[UR6][R6.64+0xc], R25 ;  /* 0x00000c1906007986 */ /* 0x0001e2000c101906 */
[----:B------:R-:W-:Y:S05]  /*02d0*/  BRA.U UP0, `(.L_x_0) ;  /* 0xfffffffd009c7547 */ /* 0x000fea000b83ffff */
[----:B------:R-:W1:Y:S02]  /*02e0*/  LDC.64 R4, c[0x0][0x388] ;  /* 0x0000e200ff047b82 */ /* 0x000e640000000a00 */
[----:B-1----:R-:W-:-:S05]  /*02f0*/  IMAD.WIDE R4, R9, 0x4, R4 ;  /* 0x0000000409047825 */ /* 0x002fca00078e0204 */
[----:B0-----:R-:W2:Y:S04]  /*0300*/  LDG.E.CONSTANT R7, desc[UR6][R4.64] ;  /* 0x0000000604077981 */ /* 0x001ea8000c1e9900 */
[----:B------:R-:W3:Y:S04]  /*0310*/  LDG.E.CONSTANT R9, desc[UR6][R4.64+0x4] ;  /* 0x0000040604097981 */ /* 0x000ee8000c1e9900 */
[----:B------:R-:W4:Y:S04]  /*0320*/  LDG.E.CONSTANT R11, desc[UR6][R4.64+0x8] ;  /* 0x00000806040b7981 */ /* 0x000f28000c1e9900 */
[----:B------:R-:W5:Y:S04]  /*0330*/  LDG.E.CONSTANT R13, desc[UR6][R4.64+0xc] ;  /* 0x00000c06040d7981 */ /* 0x000f68000c1e9900 */
[----:B--2---:R-:W-:Y:S04]  /*0340*/  STG.E desc[UR6][R2.64+0x220], R7 ;  /* 0x0002200702007986 */ /* 0x004fe8000c101906 */
[----:B---3--:R-:W-:Y:S04]  /*0350*/  STG.E desc[UR6][R2.64+0x224], R9 ;  /* 0x0002240902007986 */ /* 0x008fe8000c101906 */
[----:B----4-:R-:W-:Y:S04]  /*0360*/  STG.E desc[UR6][R2.64+0x228], R11 ;  /* 0x0002280b02007986 */ /* 0x010fe8000c101906 */
[----:B-----5:R-:W-:Y:S01]  /*0370*/  STG.E desc[UR6][R2.64+0x22c], R13 ;  /* 0x00022c0d02007986 */ /* 0x020fe2000c101906 */
[----:B------:R-:W-:Y:S05]  /*0380*/  EXIT ;  /* 0x000000000000794d */ /* 0x000fea0003800000 */
.L_x_1:
[----:B------:R-:W-:-:S00]  /*0390*/  BRA `(.L_x_1) ;  /* 0xfffffffc00fc7947 */ /* 0x000fc0000383ffff */
[----:B------:R-:W-:-:S00]  /*03a0*/  NOP ;  /* 0x0000000000007918 */ /* 0x000fc00000000000 */
        /* <DEDUP_REMOVED lines=13> */
.L_x_2:


//--------------------- .nv.shared.reserved.0     --------------------------
	.section	.nv.shared.reserved.0,"aw",@nobits
	.weak		__nv_reservedSMEM_offset_0_alias
	.size		__nv_reservedSMEM_offset_0_alias, 0, 64
	.other		__nv_reservedSMEM_offset_0_alias,@"STO_CUDA_RESERVED_SHARED STV_DEFAULT"
__nv_reservedSMEM_offset_0_alias:
	.zero		0
	.zero		64


//--------------------- .nv.constant0.feature_merge_kernel --------------------------
	.section	.nv.constant0.feature_merge_kernel,"a",@progbits
	.sectionflags	@""
	.align	4
.nv.constant0.feature_merge_kernel:
	.zero		924


//--------------------- SYMBOLS --------------------------

	.type		.nv.reservedSmem.offset0,@object
	.size		.nv.reservedSmem.offset0,0x4
